	.headerflags	@"EF_CUDA_TEXMODE_UNIFIED EF_CUDA_64BIT_ADDRESS EF_CUDA_ACCELERATORS EF_CUDA_SM90 EF_CUDA_VIRTUAL_SM(EF_CUDA_SM90)"
	.elftype	@"ET_EXEC"


//--------------------- .nv.info                  --------------------------
	.section	.nv.info,"",@"SHT_CUDA_INFO"
	.align	4


	//----- nvinfo : EIATTR_REGCOUNT
	.align		4
        /*0000*/ 	.byte	0x04, 0x2f
        /*0002*/ 	.short	(.L_1 - .L_0)
	.align		4
.L_0:
        /*0004*/ 	.word	index@(triton_poi_fused_mul_sigmoid_56)
        /*0008*/ 	.word	0x0000000f


	//----- nvinfo : EIATTR_MIN_STACK_SIZE
	.align		4
.L_1:
        /*000c*/ 	.byte	0x04, 0x12
        /*000e*/ 	.short	(.L_3 - .L_2)
	.align		4
.L_2:
        /*0010*/ 	.word	index@(triton_poi_fused_mul_sigmoid_56)
        /*0014*/ 	.word	0x00000000


	//----- nvinfo : EIATTR_FRAME_SIZE
	.align		4
.L_3:
        /*0018*/ 	.byte	0x04, 0x11
        /*001a*/ 	.short	(.L_5 - .L_4)
	.align		4
.L_4:
        /*001c*/ 	.word	index@(triton_poi_fused_mul_sigmoid_56)
        /*0020*/ 	.word	0x00000000


	//----- nvinfo : EIATTR_MIN_STACK_SIZE
	.align		4
.L_5:
        /*0024*/ 	.byte	0x04, 0x12
        /*0026*/ 	.short	(.L_7 - .L_6)
	.align		4
.L_6:
        /*0028*/ 	.word	index@(triton_poi_fused_mul_sigmoid_56)
        /*002c*/ 	.word	0x00000000
.L_7:


//--------------------- .nv.info.triton_poi_fused_mul_sigmoid_56 --------------------------
	.section	.nv.info.triton_poi_fused_mul_sigmoid_56,"",@"SHT_CUDA_INFO"
	.sectionflags	@""
	.align	4


	//----- nvinfo : EIATTR_CUDA_API_VERSION
	.align		4
        /*0000*/ 	.byte	0x04, 0x37
        /*0002*/ 	.short	(.L_9 - .L_8)
.L_8:
        /*0004*/ 	.word	0x0000007c


	//----- nvinfo : EIATTR_KPARAM_INFO
	.align		4
.L_9:
        /*0008*/ 	.byte	0x04, 0x17
        /*000a*/ 	.short	(.L_11 - .L_10)
.L_10:
        /*000c*/ 	.word	0x00000000
        /*0010*/ 	.short	0x0002
        /*0012*/ 	.short	0x0010
        /*0014*/ 	.byte	0x00, 0xf0, 0x11, 0x00


	//----- nvinfo : EIATTR_KPARAM_INFO
	.align		4
.L_11:
        /*0018*/ 	.byte	0x04, 0x17
        /*001a*/ 	.short	(.L_13 - .L_12)
.L_12:
        /*001c*/ 	.word	0x00000000
        /*0020*/ 	.short	0x0001
        /*0022*/ 	.short	0x0008
        /*0024*/ 	.byte	0x00, 0xf4, 0x21, 0x00


	//----- nvinfo : EIATTR_KPARAM_INFO
	.align		4
.L_13:
        /*0028*/ 	.byte	0x04, 0x17
        /*002a*/ 	.short	(.L_15 - .L_14)
.L_14:
        /*002c*/ 	.word	0x00000000
        /*0030*/ 	.short	0x0000
        /*0032*/ 	.short	0x0000
        /*0034*/ 	.byte	0x00, 0xf4, 0x21, 0x00


	//----- nvinfo : EIATTR_SPARSE_MMA_MASK
	.align		4
.L_15:
        /*0038*/ 	.byte	0x03, 0x50
        /*003a*/ 	.short	0x0000


	//----- nvinfo : EIATTR_MAXREG_COUNT
	.align		4
        /*003c*/ 	.byte	0x03, 0x1b
        /*003e*/ 	.short	0x00ff


	//----- nvinfo : EIATTR_EXIT_INSTR_OFFSETS
	.align		4
        /*0040*/ 	.byte	0x04, 0x1c
        /*0042*/ 	.short	(.L_17 - .L_16)


	//   ....[0]....
.L_16:
        /*0044*/ 	.word	0x000004a0


	//----- nvinfo : EIATTR_REQNTID
	.align		4
.L_17:
        /*0048*/ 	.byte	0x04, 0x10
        /*004a*/ 	.short	(.L_19 - .L_18)
.L_18:
        /*004c*/ 	.word	0x00000080
        /*0050*/ 	.word	0x00000001
        /*0054*/ 	.word	0x00000001


	//----- nvinfo : EIATTR_CBANK_PARAM_SIZE
	.align		4
.L_19:
        /*0058*/ 	.byte	0x03, 0x19
        /*005a*/ 	.short	0x0014


	//----- nvinfo : EIATTR_PARAM_CBANK
	.align		4
        /*005c*/ 	.byte	0x04, 0x0a
        /*005e*/ 	.short	(.L_21 - .L_20)
	.align		4
.L_20:
        /*0060*/ 	.word	index@(.nv.constant0.triton_poi_fused_mul_sigmoid_56)
        /*0064*/ 	.short	0x0210
        /*0066*/ 	.short	0x0014


	//----- nvinfo : EIATTR_SW_WAR
	.align		4
.L_21:
        /*0068*/ 	.byte	0x04, 0x36
        /*006a*/ 	.short	(.L_23 - .L_22)
.L_22:
        /*006c*/ 	.word	0x00000008
.L_23:


//--------------------- .nv.callgraph             --------------------------
	.section	.nv.callgraph,"",@"SHT_CUDA_CALLGRAPH"
	.align	4
	.sectionentsize	8
	.align		4
        /*0000*/ 	.word	0x00000000
	.align		4
        /*0004*/ 	.word	0xffffffff
	.align		4
        /*0008*/ 	.word	0x00000000
	.align		4
        /*000c*/ 	.word	0xfffffffe
	.align		4
        /*0010*/ 	.word	0x00000000
	.align		4
        /*0014*/ 	.word	0xfffffffd
	.align		4
        /*0018*/ 	.word	0x00000000
	.align		4
        /*001c*/ 	.word	0xfffffffc


//--------------------- .text.triton_poi_fused_mul_sigmoid_56 --------------------------
	.section	.text.triton_poi_fused_mul_sigmoid_56,"ax",@progbits
	.align	128
        .global         triton_poi_fused_mul_sigmoid_56
        .type           triton_poi_fused_mul_sigmoid_56,@function
        .size           triton_poi_fused_mul_sigmoid_56,(.L_x_1 - triton_poi_fused_mul_sigmoid_56)
        .other          triton_poi_fused_mul_sigmoid_56,@"STO_CUDA_ENTRY STV_DEFAULT"
triton_poi_fused_mul_sigmoid_56:
.text.triton_poi_fused_mul_sigmoid_56:
[----:B------:R-:W-:Y:S01]  /*0000*/  LDC R1, c[0x0][0x28] ;  /* 0x00000a00ff017b82 */ /* 0x000fe20000000800 */
[----:B------:R-:W1:Y:S07]  /*0010*/  S2R R0, SR_TID.X ;  /* 0x0000000000007919 */ /* 0x000e6e0000002100 */
[----:B------:R-:W2:Y:S01]  /*0020*/  LDC.64 R2, c[0x0][0x210] ;  /* 0x00008400ff027b82 */ /* 0x000ea20000000a00 */
[----:B------:R-:W-:Y:S01]  /*0030*/  HFMA2.MMA R8, -RZ, RZ, 0, 0 ;  /* 0x00000000ff087435 */ /* 0x000fe200000001ff */
[----:B------:R-:W-:Y:S01]  /*0040*/  ULDC.64 UR4, c[0x0][0x208] ;  /* 0x0000820000047ab9 */ /* 0x000fe20000000a00 */
[----:B------:R-:W3:Y:S05]  /*0050*/  S2R R9, SR_CTAID.X ;  /* 0x0000000000097919 */ /* 0x000eea0000002500 */
[----:B------:R-:W4:Y:S01]  /*0060*/  LDC.64 R6, c[0x0][0x218] ;  /* 0x00008600ff067b82 */ /* 0x000f220000000a00 */
[----:B-1----:R-:W-:-:S04]  /*0070*/  SHF.L.U32 R0, R0, 0x1, RZ ;  /* 0x0000000100007819 */ /* 0x002fc800000006ff */
[----:B------:R-:W-:-:S04]  /*0080*/  LOP3.LUT R0, R0, 0xfe, RZ, 0xc0, !PT ;  /* 0x000000fe00007812 */ /* 0x000fc800078ec0ff */
[----:B---3--:R-:W-:-:S05]  /*0090*/  LEA R9, R9, R0, 0x8 ;  /* 0x0000000009097211 */ /* 0x008fca00078e40ff */
[----:B------:R-:W-:-:S04]  /*00a0*/  IMAD.HI R0, R9, -0x77777777, R8 ;  /* 0x8888888909007827 */ /* 0x000fc800078e0208 */
[----:B--2---:R-:W-:Y:S01]  /*00b0*/  IMAD.WIDE R2, R9, 0x4, R2 ;  /* 0x0000000409027825 */ /* 0x004fe200078e0202 */
[----:B------:R-:W-:-:S04]  /*00c0*/  SHF.R.U32.HI R11, RZ, 0x1f, R0 ;  /* 0x0000001fff0b7819 */ /* 0x000fc80000011600 */
[CC--:B------:R-:W-:Y:S01]  /*00d0*/  LEA.HI.SX32 R8, R0.reuse, R11.reuse, 0x15 ;  /* 0x0000000b00087211 */ /* 0x0c0fe200078faaff */
[----:B------:R-:W2:Y:S01]  /*00e0*/  LDG.E.64 R4, desc[UR4][R2.64] ;  /* 0x0000000402047981 */ /* 0x000ea2000c1e1b00 */
[----:B------:R-:W-:-:S03]  /*00f0*/  LEA.HI.SX32 R11, R0, R11, 0x13 ;  /* 0x0000000b000b7211 */ /* 0x000fc600078f9aff */
[----:B------:R-:W-:-:S04]  /*0100*/  IMAD R8, R8, -0xf00, R9 ;  /* 0xfffff10008087824 */ /* 0x000fc800078e0209 */
[----:B------:R-:W-:-:S04]  /*0110*/  IMAD R11, R11, 0xf00, R8 ;  /* 0x00000f000b0b7824 */ /* 0x000fc800078e0208 */
[----:B----4-:R-:W-:-:S06]  /*0120*/  IMAD.WIDE R6, R11, 0x4, R6 ;  /* 0x000000040b067825 */ /* 0x010fcc00078e0206 */
[----:B------:R-:W3:Y:S01]  /*0130*/  LDG.E.EL.64 R6, desc[UR4][R6.64] ;  /* 0x0000000406067981 */ /* 0x000ee2000c2e1b00 */
[----:B--2---:R-:W-:-:S04]  /*0140*/  FADD R0, RZ, -R4 ;  /* 0x80000004ff007221 */ /* 0x004fc80000000000 */
[----:B------:R-:W-:Y:S01]  /*0150*/  FMUL R8, R0, 1.4426950216293334961 ;  /* 0x3fb8aa3b00087820 */ /* 0x000fe20000400000 */
[----:B------:R-:W-:-:S04]  /*0160*/  FADD R0, RZ, -R5 ;  /* 0x80000005ff007221 */ /* 0x000fc80000000000 */
[----:B------:R-:W-:Y:S01]  /*0170*/  FMUL R9, R0, 1.4426950216293334961 ;  /* 0x3fb8aa3b00097820 */ /* 0x000fe20000400000 */
[----:B------:R-:W-:-:S04]  /*0180*/  FSETP.GEU.AND P0, PT, R8, -126, PT ;  /* 0xc2fc00000800780b */ /* 0x000fc80003f0e000 */
[----:B------:R-:W-:Y:S01]  /*0190*/  FSETP.GEU.AND P3, PT, R9, -126, PT ;  /* 0xc2fc00000900780b */ /* 0x000fe20003f6e000 */
[----:B---3--:R-:W-:Y:S01]  /*01a0*/  FADD R0, RZ, -R6 ;  /* 0x80000006ff007221 */ /* 0x008fe20000000000 */
[----:B------:R-:W-:-:S03]  /*01b0*/  FADD R10, RZ, -R7 ;  /* 0x80000007ff0a7221 */ /* 0x000fc60000000000 */
[----:B------:R-:W-:Y:S01]  /*01c0*/  FMUL R11, R0, 1.4426950216293334961 ;  /* 0x3fb8aa3b000b7820 */ /* 0x000fe20000400000 */
[----:B------:R-:W-:-:S03]  /*01d0*/  FMUL R10, R10, 1.4426950216293334961 ;  /* 0x3fb8aa3b0a0a7820 */ /* 0x000fc60000400000 */
[----:B------:R-:W-:Y:S01]  /*01e0*/  @!P0 FMUL R8, R8, 0.5 ;  /* 0x3f00000008088820 */ /* 0x000fe20000400000 */
[----:B------:R-:W-:-:S03]  /*01f0*/  FSETP.GEU.AND P1, PT, R11, -126, PT ;  /* 0xc2fc00000b00780b */ /* 0x000fc60003f2e000 */
[----:B------:R-:W-:Y:S01]  /*0200*/  @!P3 FMUL R9, R9, 0.5 ;  /* 0x3f0000000909b820 */ /* 0x000fe20000400000 */
[----:B------:R-:W-:Y:S01]  /*0210*/  FSETP.GEU.AND P2, PT, R10, -126, PT ;  /* 0xc2fc00000a00780b */ /* 0x000fe20003f4e000 */
[----:B------:R-:W1:Y:S08]  /*0220*/  MUFU.EX2 R0, R8 ;  /* 0x0000000800007308 */ /* 0x000e700000000800 */
[----:B------:R-:W2:Y:S01]  /*0230*/  MUFU.EX2 R6, R9 ;  /* 0x0000000900067308 */ /* 0x000ea20000000800 */
[----:B------:R-:W-:-:S03]  /*0240*/  @!P1 FMUL R11, R11, 0.5 ;  /* 0x3f0000000b0b9820 */ /* 0x000fc60000400000 */
[----:B------:R-:W-:Y:S01]  /*0250*/  @!P2 FMUL R10, R10, 0.5 ;  /* 0x3f0000000a0aa820 */ /* 0x000fe20000400000 */
[----:B-1----:R-:W-:-:S03]  /*0260*/  @!P0 FMUL R0, R0, R0 ;  /* 0x0000000000008220 */ /* 0x002fc60000400000 */
[----:B------:R1:W3:Y:S01]  /*0270*/  MUFU.EX2 R7, R11 ;  /* 0x0000000b00077308 */ /* 0x0002e20000000800 */
[----:B------:R-:W-:Y:S01]  /*0280*/  FADD R0, R0, 1 ;  /* 0x3f80000000007421 */ /* 0x000fe20000000000 */
[----:B--2---:R-:W-:-:S06]  /*0290*/  @!P3 FMUL R6, R6, R6 ;  /* 0x000000060606b220 */ /* 0x004fcc0000400000 */
[----:B------:R-:W2:Y:S01]  /*02a0*/  MUFU.EX2 R12, R10 ;  /* 0x0000000a000c7308 */ /* 0x000ea20000000800 */
[----:B------:R-:W-:Y:S01]  /*02b0*/  FSETP.GT.AND P0, PT, R0, 8.50705917302346158658e+37, PT ;  /* 0x7e8000000000780b */ /* 0x000fe20003f04000 */
[----:B------:R-:W-:Y:S01]  /*02c0*/  FADD R6, R6, 1 ;  /* 0x3f80000006067421 */ /* 0x000fe20000000000 */
[----:B-1----:R-:W-:Y:S01]  /*02d0*/  MOV R11, 0x3e800000 ;  /* 0x3e800000000b7802 */ /* 0x002fe20000000f00 */
[----:B---3--:R-:W-:-:S03]  /*02e0*/  @!P1 FMUL R7, R7, R7 ;  /* 0x0000000707079220 */ /* 0x008fc60000400000 */
[----:B------:R-:W-:Y:S01]  /*02f0*/  FSETP.GT.AND P1, PT, R6, 8.50705917302346158658e+37, PT ;  /* 0x7e8000000600780b */ /* 0x000fe20003f24000 */
[----:B------:R-:W-:Y:S01]  /*0300*/  FADD R8, R7, 1 ;  /* 0x3f80000007087421 */ /* 0x000fe20000000000 */
[----:B------:R-:W-:-:S05]  /*0310*/  FSEL R7, R11, 1, P0 ;  /* 0x3f8000000b077808 */ /* 0x000fca0000000000 */
[----:B------:R-:W-:Y:S01]  /*0320*/  @P0 FMUL R0, R0, 0.25 ;  /* 0x3e80000000000820 */ /* 0x000fe20000400000 */
[----:B--2---:R-:W-:Y:S01]  /*0330*/  @!P2 FMUL R12, R12, R12 ;  /* 0x0000000c0c0ca220 */ /* 0x004fe20000400000 */
[----:B------:R-:W-:Y:S02]  /*0340*/  FSETP.GT.AND P2, PT, R8, 8.50705917302346158658e+37, PT ;  /* 0x7e8000000800780b */ /* 0x000fe40003f44000 */
[----:B------:R-:W-:Y:S01]  /*0350*/  FSEL R9, R11, 1, P1 ;  /* 0x3f8000000b097808 */ /* 0x000fe20000800000 */
[----:B------:R-:W-:Y:S01]  /*0360*/  FADD R12, R12, 1 ;  /* 0x3f8000000c0c7421 */ /* 0x000fe20000000000 */
[----:B------:R-:W1:Y:S01]  /*0370*/  MUFU.RCP R0, R0 ;  /* 0x0000000000007308 */ /* 0x000e620000001000 */
[----:B------:R-:W-:-:S03]  /*0380*/  @P1 FMUL R6, R6, 0.25 ;  /* 0x3e80000006061820 */ /* 0x000fc60000400000 */
[----:B------:R-:W-:-:S04]  /*0390*/  FSETP.GT.AND P3, PT, R12, 8.50705917302346158658e+37, PT ;  /* 0x7e8000000c00780b */ /* 0x000fc80003f64000 */
[----:B------:R-:W2:Y:S01]  /*03a0*/  MUFU.RCP R6, R6 ;  /* 0x0000000600067308 */ /* 0x000ea20000001000 */
[----:B------:R-:W-:Y:S01]  /*03b0*/  @P2 FMUL R8, R8, 0.25 ;  /* 0x3e80000008082820 */ /* 0x000fe20000400000 */
[----:B-1----:R-:W-:-:S06]  /*03c0*/  FMUL R7, R0, R7 ;  /* 0x0000000700077220 */ /* 0x002fcc0000400000 */
[----:B------:R-:W1:Y:S01]  /*03d0*/  MUFU.RCP R8, R8 ;  /* 0x0000000800087308 */ /* 0x000e620000001000 */
[----:B------:R-:W-:Y:S01]  /*03e0*/  @P3 FMUL R12, R12, 0.25 ;  /* 0x3e8000000c0c3820 */ /* 0x000fe20000400000 */
[----:B------:R-:W-:Y:S01]  /*03f0*/  FMUL R7, R4, R7 ;  /* 0x0000000704077220 */ /* 0x000fe20000400000 */
[----:B--2---:R-:W-:-:S05]  /*0400*/  FMUL R0, R6, R9 ;  /* 0x0000000906007220 */ /* 0x004fca0000400000 */
[----:B------:R-:W2:Y:S01]  /*0410*/  MUFU.RCP R12, R12 ;  /* 0x0000000c000c7308 */ /* 0x000ea20000001000 */
[C---:B------:R-:W-:Y:S02]  /*0420*/  FSEL R9, R11.reuse, 1, P2 ;  /* 0x3f8000000b097808 */ /* 0x040fe40001000000 */
[----:B------:R-:W-:Y:S01]  /*0430*/  FSEL R11, R11, 1, P3 ;  /* 0x3f8000000b0b7808 */ /* 0x000fe20001800000 */
[----:B------:R-:W-:Y:S02]  /*0440*/  FMUL R0, R5, R0 ;  /* 0x0000000005007220 */ /* 0x000fe40000400000 */
[----:B-1----:R-:W-:-:S04]  /*0450*/  FMUL R8, R8, R9 ;  /* 0x0000000908087220 */ /* 0x002fc80000400000 */
[----:B------:R-:W-:Y:S01]  /*0460*/  FMUL R8, R7, R8 ;  /* 0x0000000807087220 */ /* 0x000fe20000400000 */
[----:B--2---:R-:W-:-:S04]  /*0470*/  FMUL R11, R12, R11 ;  /* 0x0000000b0c0b7220 */ /* 0x004fc80000400000 */
[----:B------:R-:W-:-:S05]  /*0480*/  FMUL R9, R0, R11 ;  /* 0x0000000b00097220 */ /* 0x000fca0000400000 */
[----:B------:R-:W-:Y:S01]  /*0490*/  STG.E.64 desc[UR4][R2.64], R8 ;  /* 0x0000000802007986 */ /* 0x000fe2000c101b04 */
[----:B------:R-:W-:Y:S05]  /*04a0*/  EXIT ;  /* 0x000000000000794d */ /* 0x000fea0003800000 */
.L_x_0:
[----:B------:R-:W-:-:S00]  /*04b0*/  BRA `(.L_x_0) ;  /* 0xfffffffc00fc7947 */ /* 0x000fc0000383ffff */
[----:B------:R-:W-:-:S00]  /*04c0*/  NOP ;  /* 0x0000000000007918 */ /* 0x000fc00000000000 */
        /* <DEDUP_REMOVED lines=11> */
.L_x_1:


//--------------------- .nv.constant0.triton_poi_fused_mul_sigmoid_56 --------------------------
	.section	.nv.constant0.triton_poi_fused_mul_sigmoid_56,"a",@progbits
	.sectionflags	@""
	.align	4
.nv.constant0.triton_poi_fused_mul_sigmoid_56:
	.zero		548
